	.headerflags	@"EF_CUDA_TEXMODE_UNIFIED EF_CUDA_64BIT_ADDRESS EF_CUDA_ACCELERATORS EF_CUDA_SM90 EF_CUDA_VIRTUAL_SM(EF_CUDA_SM90)"
	.elftype	@"ET_EXEC"


//--------------------- .nv.info                  --------------------------
	.section	.nv.info,"",@"SHT_CUDA_INFO"
	.align	4


	//----- nvinfo : EIATTR_REGCOUNT
	.align		4
        /*0000*/ 	.byte	0x04, 0x2f
        /*0002*/ 	.short	(.L_1 - .L_0)
	.align		4
.L_0:
        /*0004*/ 	.word	index@(triton_poi_fused_mul_sigmoid_42)
        /*0008*/ 	.word	0x00000012


	//----- nvinfo : EIATTR_MIN_STACK_SIZE
	.align		4
.L_1:
        /*000c*/ 	.byte	0x04, 0x12
        /*000e*/ 	.short	(.L_3 - .L_2)
	.align		4
.L_2:
        /*0010*/ 	.word	index@(triton_poi_fused_mul_sigmoid_42)
        /*0014*/ 	.word	0x00000000


	//----- nvinfo : EIATTR_FRAME_SIZE
	.align		4
.L_3:
        /*0018*/ 	.byte	0x04, 0x11
        /*001a*/ 	.short	(.L_5 - .L_4)
	.align		4
.L_4:
        /*001c*/ 	.word	index@(triton_poi_fused_mul_sigmoid_42)
        /*0020*/ 	.word	0x00000000


	//----- nvinfo : EIATTR_MIN_STACK_SIZE
	.align		4
.L_5:
        /*0024*/ 	.byte	0x04, 0x12
        /*0026*/ 	.short	(.L_7 - .L_6)
	.align		4
.L_6:
        /*0028*/ 	.word	index@(triton_poi_fused_mul_sigmoid_42)
        /*002c*/ 	.word	0x00000000
.L_7:


//--------------------- .nv.info.triton_poi_fused_mul_sigmoid_42 --------------------------
	.section	.nv.info.triton_poi_fused_mul_sigmoid_42,"",@"SHT_CUDA_INFO"
	.sectionflags	@""
	.align	4


	//----- nvinfo : EIATTR_CUDA_API_VERSION
	.align		4
        /*0000*/ 	.byte	0x04, 0x37
        /*0002*/ 	.short	(.L_9 - .L_8)
.L_8:
        /*0004*/ 	.word	0x0000007c


	//----- nvinfo : EIATTR_KPARAM_INFO
	.align		4
.L_9:
        /*0008*/ 	.byte	0x04, 0x17
        /*000a*/ 	.short	(.L_11 - .L_10)
.L_10:
        /*000c*/ 	.word	0x00000000
        /*0010*/ 	.short	0x0002
        /*0012*/ 	.short	0x0010
        /*0014*/ 	.byte	0x00, 0xf0, 0x11, 0x00


	//----- nvinfo : EIATTR_KPARAM_INFO
	.align		4
.L_11:
        /*0018*/ 	.byte	0x04, 0x17
        /*001a*/ 	.short	(.L_13 - .L_12)
.L_12:
        /*001c*/ 	.word	0x00000000
        /*0020*/ 	.short	0x0001
        /*0022*/ 	.short	0x0008
        /*0024*/ 	.byte	0x00, 0xf4, 0x21, 0x00


	//----- nvinfo : EIATTR_KPARAM_INFO
	.align		4
.L_13:
        /*0028*/ 	.byte	0x04, 0x17
        /*002a*/ 	.short	(.L_15 - .L_14)
.L_14:
        /*002c*/ 	.word	0x00000000
        /*0030*/ 	.short	0x0000
        /*0032*/ 	.short	0x0000
        /*0034*/ 	.byte	0x00, 0xf4, 0x21, 0x00


	//----- nvinfo : EIATTR_SPARSE_MMA_MASK
	.align		4
.L_15:
        /*0038*/ 	.byte	0x03, 0x50
        /*003a*/ 	.short	0x0000


	//----- nvinfo : EIATTR_MAXREG_COUNT
	.align		4
        /*003c*/ 	.byte	0x03, 0x1b
        /*003e*/ 	.short	0x00ff


	//----- nvinfo : EIATTR_EXIT_INSTR_OFFSETS
	.align		4
        /*0040*/ 	.byte	0x04, 0x1c
        /*0042*/ 	.short	(.L_17 - .L_16)


	//   ....[0]....
.L_16:
        /*0044*/ 	.word	0x00000440


	//----- nvinfo : EIATTR_REQNTID
	.align		4
.L_17:
        /*0048*/ 	.byte	0x04, 0x10
        /*004a*/ 	.short	(.L_19 - .L_18)
.L_18:
        /*004c*/ 	.word	0x00000080
        /*0050*/ 	.word	0x00000001
        /*0054*/ 	.word	0x00000001


	//----- nvinfo : EIATTR_CBANK_PARAM_SIZE
	.align		4
.L_19:
        /*0058*/ 	.byte	0x03, 0x19
        /*005a*/ 	.short	0x0014


	//----- nvinfo : EIATTR_PARAM_CBANK
	.align		4
        /*005c*/ 	.byte	0x04, 0x0a
        /*005e*/ 	.short	(.L_21 - .L_20)
	.align		4
.L_20:
        /*0060*/ 	.word	index@(.nv.constant0.triton_poi_fused_mul_sigmoid_42)
        /*0064*/ 	.short	0x0210
        /*0066*/ 	.short	0x0014


	//----- nvinfo : EIATTR_SW_WAR
	.align		4
.L_21:
        /*0068*/ 	.byte	0x04, 0x36
        /*006a*/ 	.short	(.L_23 - .L_22)
.L_22:
        /*006c*/ 	.word	0x00000008
.L_23:


//--------------------- .nv.callgraph             --------------------------
	.section	.nv.callgraph,"",@"SHT_CUDA_CALLGRAPH"
	.align	4
	.sectionentsize	8
	.align		4
        /*0000*/ 	.word	0x00000000
	.align		4
        /*0004*/ 	.word	0xffffffff
	.align		4
        /*0008*/ 	.word	0x00000000
	.align		4
        /*000c*/ 	.word	0xfffffffe
	.align		4
        /*0010*/ 	.word	0x00000000
	.align		4
        /*0014*/ 	.word	0xfffffffd
	.align		4
        /*0018*/ 	.word	0x00000000
	.align		4
        /*001c*/ 	.word	0xfffffffc


//--------------------- .text.triton_poi_fused_mul_sigmoid_42 --------------------------
	.section	.text.triton_poi_fused_mul_sigmoid_42,"ax",@progbits
	.align	128
        .global         triton_poi_fused_mul_sigmoid_42
        .type           triton_poi_fused_mul_sigmoid_42,@function
        .size           triton_poi_fused_mul_sigmoid_42,(.L_x_1 - triton_poi_fused_mul_sigmoid_42)
        .other          triton_poi_fused_mul_sigmoid_42,@"STO_CUDA_ENTRY STV_DEFAULT"
triton_poi_fused_mul_sigmoid_42:
.text.triton_poi_fused_mul_sigmoid_42:
[----:B------:R-:W-:Y:S01]  /*0000*/  LDC R1, c[0x0][0x28] ;  /* 0x00000a00ff017b82 */ /* 0x000fe20000000800 */
[----:B------:R-:W1:Y:S07]  /*0010*/  S2R R0, SR_TID.X ;  /* 0x0000000000007919 */ /* 0x000e6e0000002100 */
[----:B------:R-:W2:Y:S01]  /*0020*/  LDC.64 R2, c[0x0][0x210] ;  /* 0x00008400ff027b82 */ /* 0x000ea20000000a00 */
[----:B------:R-:W-:Y:S01]  /*0030*/  ULDC.64 UR4, c[0x0][0x208] ;  /* 0x0000820000047ab9 */ /* 0x000fe20000000a00 */
[----:B------:R-:W3:Y:S01]  /*0040*/  S2R R5, SR_CTAID.X ;  /* 0x0000000000057919 */ /* 0x000ee20000002500 */
[----:B-1----:R-:W-:-:S04]  /*0050*/  SHF.L.U32 R0, R0, 0x2, RZ ;  /* 0x0000000200007819 */ /* 0x002fc800000006ff */
[----:B------:R-:W-:-:S04]  /*0060*/  LOP3.LUT R0, R0, 0x1fc, RZ, 0xc0, !PT ;  /* 0x000001fc00007812 */ /* 0x000fc800078ec0ff */
[----:B---3--:R-:W-:-:S04]  /*0070*/  LEA R0, R5, R0, 0x9 ;  /* 0x0000000005007211 */ /* 0x008fc800078e48ff */
[----:B------:R-:W-:-:S05]  /*0080*/  SHF.L.U32 R5, R0, 0x1, RZ ;  /* 0x0000000100057819 */ /* 0x000fca00000006ff */
[----:B--2---:R-:W-:-:S05]  /*0090*/  IMAD.WIDE R2, R5, 0x4, R2 ;  /* 0x0000000405027825 */ /* 0x004fca00078e0202 */
[----:B------:R-:W2:Y:S04]  /*00a0*/  LDG.E.128 R4, desc[UR4][R2.64+0x10] ;  /* 0x0000100402047981 */ /* 0x000ea8000c1e1d00 */
[----:B------:R1:W3:Y:S01]  /*00b0*/  LDG.E.128 R8, desc[UR4][R2.64] ;  /* 0x0000000402087981 */ /* 0x0002e2000c1e1d00 */
[----:B--2---:R-:W-:Y:S01]  /*00c0*/  FADD R4, RZ, -R4 ;  /* 0x80000004ff047221 */ /* 0x004fe20000000000 */
[----:B------:R-:W-:Y:S01]  /*00d0*/  FADD R5, RZ, -R5 ;  /* 0x80000005ff057221 */ /* 0x000fe20000000000 */
[----:B------:R-:W-:Y:S01]  /*00e0*/  FADD R6, RZ, -R6 ;  /* 0x80000006ff067221 */ /* 0x000fe20000000000 */
[----:B------:R-:W-:Y:S01]  /*00f0*/  FADD R7, RZ, -R7 ;  /* 0x80000007ff077221 */ /* 0x000fe20000000000 */
[----:B------:R-:W-:Y:S01]  /*0100*/  FMUL R4, R4, 1.4426950216293334961 ;  /* 0x3fb8aa3b04047820 */ /* 0x000fe20000400000 */
[----:B------:R-:W-:Y:S01]  /*0110*/  FMUL R5, R5, 1.4426950216293334961 ;  /* 0x3fb8aa3b05057820 */ /* 0x000fe20000400000 */
[----:B------:R-:W-:Y:S01]  /*0120*/  FMUL R6, R6, 1.4426950216293334961 ;  /* 0x3fb8aa3b06067820 */ /* 0x000fe20000400000 */
[----:B------:R-:W-:-:S02]  /*0130*/  FMUL R12, R7, 1.4426950216293334961 ;  /* 0x3fb8aa3b070c7820 */ /* 0x000fc40000400000 */
[----:B------:R-:W-:Y:S02]  /*0140*/  FSETP.GEU.AND P0, PT, R4, -126, PT ;  /* 0xc2fc00000400780b */ /* 0x000fe40003f0e000 */
[----:B------:R-:W-:Y:S02]  /*0150*/  FSETP.GEU.AND P3, PT, R5, -126, PT ;  /* 0xc2fc00000500780b */ /* 0x000fe40003f6e000 */
[----:B------:R-:W-:Y:S02]  /*0160*/  FSETP.GEU.AND P1, PT, R6, -126, PT ;  /* 0xc2fc00000600780b */ /* 0x000fe40003f2e000 */
[----:B------:R-:W-:-:S07]  /*0170*/  FSETP.GEU.AND P2, PT, R12, -126, PT ;  /* 0xc2fc00000c00780b */ /* 0x000fce0003f4e000 */
[----:B------:R-:W-:Y:S02]  /*0180*/  @!P0 FMUL R4, R4, 0.5 ;  /* 0x3f00000004048820 */ /* 0x000fe40000400000 */
[----:B------:R-:W-:Y:S02]  /*0190*/  @!P3 FMUL R5, R5, 0.5 ;  /* 0x3f0000000505b820 */ /* 0x000fe40000400000 */
[----:B------:R-:W-:Y:S01]  /*01a0*/  @!P1 FMUL R6, R6, 0.5 ;  /* 0x3f00000006069820 */ /* 0x000fe20000400000 */
[----:B-1----:R-:W1:Y:S01]  /*01b0*/  MUFU.EX2 R2, R4 ;  /* 0x0000000400027308 */ /* 0x002e620000000800 */
[----:B------:R-:W-:-:S07]  /*01c0*/  @!P2 FMUL R12, R12, 0.5 ;  /* 0x3f0000000c0ca820 */ /* 0x000fce0000400000 */
[----:B------:R-:W2:Y:S01]  /*01d0*/  MUFU.EX2 R3, R5 ;  /* 0x0000000500037308 */ /* 0x000ea20000000800 */
[----:B-1----:R-:W-:-:S07]  /*01e0*/  @!P0 FMUL R2, R2, R2 ;  /* 0x0000000202028220 */ /* 0x002fce0000400000 */
[----:B------:R-:W1:Y:S01]  /*01f0*/  MUFU.EX2 R7, R6 ;  /* 0x0000000600077308 */ /* 0x000e620000000800 */
[----:B------:R-:W-:Y:S01]  /*0200*/  FADD R14, R2, 1 ;  /* 0x3f800000020e7421 */ /* 0x000fe20000000000 */
[----:B--2---:R-:W-:-:S06]  /*0210*/  @!P3 FMUL R3, R3, R3 ;  /* 0x000000030303b220 */ /* 0x004fcc0000400000 */
[----:B------:R2:W4:Y:S01]  /*0220*/  MUFU.EX2 R13, R12 ;  /* 0x0000000c000d7308 */ /* 0x0005220000000800 */
[----:B------:R-:W-:Y:S01]  /*0230*/  FSETP.GT.AND P0, PT, R14, 8.50705917302346158658e+37, PT ;  /* 0x7e8000000e00780b */ /* 0x000fe20003f04000 */
[----:B------:R-:W-:Y:S02]  /*0240*/  FADD R4, R3, 1 ;  /* 0x3f80000003047421 */ /* 0x000fe40000000000 */
[----:B------:R-:W5:Y:S01]  /*0250*/  LDC.64 R2, c[0x0][0x218] ;  /* 0x00008600ff027b82 */ /* 0x000f620000000a00 */
[----:B-1----:R-:W-:Y:S02]  /*0260*/  @!P1 FMUL R7, R7, R7 ;  /* 0x0000000707079220 */ /* 0x002fe40000400000 */
[----:B------:R-:W-:Y:S01]  /*0270*/  FSETP.GT.AND P1, PT, R4, 8.50705917302346158658e+37, PT ;  /* 0x7e8000000400780b */ /* 0x000fe20003f24000 */
[----:B--2---:R-:W-:Y:S01]  /*0280*/  HFMA2.MMA R12, -RZ, RZ, 1.625, 0 ;  /* 0x3e800000ff0c7435 */ /* 0x004fe200000001ff */
[----:B------:R-:W-:-:S05]  /*0290*/  FADD R7, R7, 1 ;  /* 0x3f80000007077421 */ /* 0x000fca0000000000 */
[----:B------:R-:W-:Y:S01]  /*02a0*/  @P0 FMUL R14, R14, 0.25 ;  /* 0x3e8000000e0e0820 */ /* 0x000fe20000400000 */
[----:B----4-:R-:W-:Y:S01]  /*02b0*/  @!P2 FMUL R13, R13, R13 ;  /* 0x0000000d0d0da220 */ /* 0x010fe20000400000 */
[----:B------:R-:W-:-:S03]  /*02c0*/  FSETP.GT.AND P2, PT, R7, 8.50705917302346158658e+37, PT ;  /* 0x7e8000000700780b */ /* 0x000fc60003f44000 */
[----:B------:R-:W-:Y:S01]  /*02d0*/  FADD R13, R13, 1 ;  /* 0x3f8000000d0d7421 */ /* 0x000fe20000000000 */
[----:B------:R-:W1:Y:S01]  /*02e0*/  MUFU.RCP R14, R14 ;  /* 0x0000000e000e7308 */ /* 0x000e620000001000 */
[----:B------:R-:W-:Y:S01]  /*02f0*/  @P1 FMUL R4, R4, 0.25 ;  /* 0x3e80000004041820 */ /* 0x000fe20000400000 */
[C---:B------:R-:W-:Y:S02]  /*0300*/  FSEL R5, R12.reuse, 1, P0 ;  /* 0x3f8000000c057808 */ /* 0x040fe40000000000 */
[----:B------:R-:W-:Y:S02]  /*0310*/  FSETP.GT.AND P3, PT, R13, 8.50705917302346158658e+37, PT ;  /* 0x7e8000000d00780b */ /* 0x000fe40003f64000 */
[C---:B------:R-:W-:Y:S02]  /*0320*/  FSEL R15, R12.reuse, 1, P1 ;  /* 0x3f8000000c0f7808 */ /* 0x040fe40000800000 */
[----:B------:R-:W2:Y:S01]  /*0330*/  MUFU.RCP R4, R4 ;  /* 0x0000000400047308 */ /* 0x000ea20000001000 */
[----:B------:R-:W-:Y:S01]  /*0340*/  @P2 FMUL R7, R7, 0.25 ;  /* 0x3e80000007072820 */ /* 0x000fe20000400000 */
[----:B------:R-:W-:Y:S01]  /*0350*/  FSEL R6, R12, 1, P2 ;  /* 0x3f8000000c067808 */ /* 0x000fe20001000000 */
[----:B-----5:R-:W-:Y:S01]  /*0360*/  IMAD.WIDE R2, R0, 0x4, R2 ;  /* 0x0000000400027825 */ /* 0x020fe200078e0202 */
[----:B------:R-:W-:-:S03]  /*0370*/  FSEL R12, R12, 1, P3 ;  /* 0x3f8000000c0c7808 */ /* 0x000fc60001800000 */
[----:B-1----:R-:W-:Y:S01]  /*0380*/  FMUL R5, R14, R5 ;  /* 0x000000050e057220 */ /* 0x002fe20000400000 */
[----:B------:R-:W1:Y:S01]  /*0390*/  MUFU.RCP R7, R7 ;  /* 0x0000000700077308 */ /* 0x000e620000001000 */
[----:B------:R-:W-:Y:S02]  /*03a0*/  @P3 FMUL R13, R13, 0.25 ;  /* 0x3e8000000d0d3820 */ /* 0x000fe40000400000 */
[----:B---3--:R-:W-:Y:S01]  /*03b0*/  FMUL R8, R8, R5 ;  /* 0x0000000508087220 */ /* 0x008fe20000400000 */
[----:B--2---:R-:W-:-:S04]  /*03c0*/  FMUL R4, R4, R15 ;  /* 0x0000000f04047220 */ /* 0x004fc80000400000 */
[----:B------:R-:W2:Y:S01]  /*03d0*/  MUFU.RCP R13, R13 ;  /* 0x0000000d000d7308 */ /* 0x000ea20000001000 */
[----:B------:R-:W-:Y:S01]  /*03e0*/  FMUL R9, R9, R4 ;  /* 0x0000000409097220 */ /* 0x000fe20000400000 */
[----:B-1----:R-:W-:-:S04]  /*03f0*/  FMUL R7, R7, R6 ;  /* 0x0000000607077220 */ /* 0x002fc80000400000 */
[----:B------:R-:W-:Y:S01]  /*0400*/  FMUL R10, R10, R7 ;  /* 0x000000070a0a7220 */ /* 0x000fe20000400000 */
[----:B--2---:R-:W-:-:S04]  /*0410*/  FMUL R12, R13, R12 ;  /* 0x0000000c0d0c7220 */ /* 0x004fc80000400000 */
[----:B------:R-:W-:-:S05]  /*0420*/  FMUL R11, R11, R12 ;  /* 0x0000000c0b0b7220 */ /* 0x000fca0000400000 */
[----:B------:R-:W-:Y:S01]  /*0430*/  STG.E.128 desc[UR4][R2.64], R8 ;  /* 0x0000000802007986 */ /* 0x000fe2000c101d04 */
[----:B------:R-:W-:Y:S05]  /*0440*/  EXIT ;  /* 0x000000000000794d */ /* 0x000fea0003800000 */
.L_x_0:
[----:B------:R-:W-:-:S00]  /*0450*/  BRA `(.L_x_0) ;  /* 0xfffffffc00fc7947 */ /* 0x000fc0000383ffff */
[----:B------:R-:W-:-:S00]  /*0460*/  NOP ;  /* 0x0000000000007918 */ /* 0x000fc00000000000 */
        /* <DEDUP_REMOVED lines=9> */
.L_x_1:


//--------------------- .nv.constant0.triton_poi_fused_mul_sigmoid_42 --------------------------
	.section	.nv.constant0.triton_poi_fused_mul_sigmoid_42,"a",@progbits
	.sectionflags	@""
	.align	4
.nv.constant0.triton_poi_fused_mul_sigmoid_42:
	.zero		548
